//
// Generated by NVIDIA NVVM Compiler
//
// Compiler Build ID: CL-36424714
// Cuda compilation tools, release 13.0, V13.0.88
// Based on NVVM 20.0.0
//

.version 9.0
.target sm_100
.address_size 64

	// .globl	_Z9nn_searchP6float2P6float3S2_
// _ZZ9nn_searchP6float2P6float3S2_E3idx has been demoted
// _ZZ9nn_searchP6float2P6float3S2_E7cosines has been demoted

.visible .entry _Z9nn_searchP6float2P6float3S2_(
	.param .u64 .ptr .align 1 _Z9nn_searchP6float2P6float3S2__param_0,
	.param .u64 .ptr .align 1 _Z9nn_searchP6float2P6float3S2__param_1,
	.param .u64 .ptr .align 1 _Z9nn_searchP6float2P6float3S2__param_2
)
{
	.reg .pred 	%p<32>;
	.reg .b32 	%r<68>;
	.reg .b32 	%f<83>;
	.reg .b64 	%rd<22>;
	// demoted variable
	.shared .align 4 .b8 _ZZ9nn_searchP6float2P6float3S2_E3idx[4096];
	// demoted variable
	.shared .align 4 .b8 _ZZ9nn_searchP6float2P6float3S2_E7cosines[4096];
	ld.param.u64 	%rd3, [_Z9nn_searchP6float2P6float3S2__param_0];
	ld.param.u64 	%rd4, [_Z9nn_searchP6float2P6float3S2__param_1];
	ld.param.u64 	%rd5, [_Z9nn_searchP6float2P6float3S2__param_2];
	cvta.to.global.u64 	%rd1, %rd5;
	cvta.to.global.u64 	%rd6, %rd4;
	mov.u32 	%r1, %ctaid.x;
	mov.u32 	%r2, %tid.x;
	mov.u32 	%r3, %ntid.x;
	mul.wide.u32 	%rd7, %r1, 12;
	add.s64 	%rd8, %rd6, %rd7;
	ld.global.f32 	%f1, [%rd8];
	ld.global.f32 	%f2, [%rd8+4];
	ld.global.f32 	%f3, [%rd8+8];
	mul.f32 	%f29, %f2, %f2;
	fma.rn.f32 	%f30, %f1, %f1, %f29;
	fma.rn.f32 	%f31, %f3, %f3, %f30;
	sqrt.rn.f32 	%f4, %f31;
	shl.b32 	%r34, %r2, 2;
	mov.u32 	%r35, _ZZ9nn_searchP6float2P6float3S2_E7cosines;
	add.s32 	%r4, %r35, %r34;
	mov.b32 	%r67, 0;
	st.shared.u32 	[%r4], %r67;
	mov.u32 	%r36, _ZZ9nn_searchP6float2P6float3S2_E3idx;
	add.s32 	%r5, %r36, %r34;
	add.s32 	%r58, %r2, %r3;
	max.u32 	%r37, %r58, 1280;
	setp.lt.u32 	%p1, %r58, 1280;
	selp.u32 	%r38, 1, 0, %p1;
	add.s32 	%r39, %r58, %r38;
	sub.s32 	%r40, %r37, %r39;
	div.u32 	%r41, %r40, %r3;
	add.s32 	%r42, %r41, %r38;
	add.s32 	%r7, %r42, 1;
	and.b32  	%r8, %r7, 3;
	setp.lt.u32 	%p2, %r42, 3;
	mov.f32 	%f76, 0f00000000;
	mov.u32 	%r63, %r2;
	@%p2 bra 	$L__BB0_11;
	and.b32  	%r67, %r7, -4;
	shl.b32 	%r10, %r3, 2;
	neg.s32 	%r61, %r67;
	shl.b32 	%r43, %r3, 1;
	add.s32 	%r60, %r2, %r43;
	mad.lo.s32 	%r59, %r3, 3, %r2;
	mov.f32 	%f76, 0f00000000;
	mov.u32 	%r63, %r2;
$L__BB0_2:
	mul.wide.u32 	%rd9, %r63, 12;
	add.s64 	%rd10, %rd1, %rd9;
	ld.global.f32 	%f33, [%rd10];
	ld.global.f32 	%f34, [%rd10+4];
	ld.global.f32 	%f35, [%rd10+8];
	mul.f32 	%f36, %f2, %f34;
	fma.rn.f32 	%f37, %f1, %f33, %f36;
	fma.rn.f32 	%f38, %f3, %f35, %f37;
	div.rn.f32 	%f6, %f38, %f4;
	setp.leu.f32 	%p3, %f6, %f76;
	@%p3 bra 	$L__BB0_4;
	st.shared.u32 	[%r5], %r63;
	st.shared.f32 	[%r4], %f6;
	mov.f32 	%f76, %f6;
$L__BB0_4:
	mul.wide.u32 	%rd11, %r58, 12;
	add.s64 	%rd12, %rd1, %rd11;
	ld.global.f32 	%f39, [%rd12];
	ld.global.f32 	%f40, [%rd12+4];
	ld.global.f32 	%f41, [%rd12+8];
	mul.f32 	%f42, %f2, %f40;
	fma.rn.f32 	%f43, %f1, %f39, %f42;
	fma.rn.f32 	%f44, %f3, %f41, %f43;
	div.rn.f32 	%f8, %f44, %f4;
	setp.leu.f32 	%p4, %f8, %f76;
	@%p4 bra 	$L__BB0_6;
	st.shared.u32 	[%r5], %r58;
	st.shared.f32 	[%r4], %f8;
	mov.f32 	%f76, %f8;
$L__BB0_6:
	mul.wide.u32 	%rd13, %r60, 12;
	add.s64 	%rd14, %rd1, %rd13;
	ld.global.f32 	%f45, [%rd14];
	ld.global.f32 	%f46, [%rd14+4];
	ld.global.f32 	%f47, [%rd14+8];
	mul.f32 	%f48, %f2, %f46;
	fma.rn.f32 	%f49, %f1, %f45, %f48;
	fma.rn.f32 	%f50, %f3, %f47, %f49;
	div.rn.f32 	%f10, %f50, %f4;
	setp.leu.f32 	%p5, %f10, %f76;
	@%p5 bra 	$L__BB0_8;
	st.shared.u32 	[%r5], %r60;
	st.shared.f32 	[%r4], %f10;
	mov.f32 	%f76, %f10;
$L__BB0_8:
	mul.wide.u32 	%rd15, %r59, 12;
	add.s64 	%rd16, %rd1, %rd15;
	ld.global.f32 	%f51, [%rd16];
	ld.global.f32 	%f52, [%rd16+4];
	ld.global.f32 	%f53, [%rd16+8];
	mul.f32 	%f54, %f2, %f52;
	fma.rn.f32 	%f55, %f1, %f51, %f54;
	fma.rn.f32 	%f56, %f3, %f53, %f55;
	div.rn.f32 	%f12, %f56, %f4;
	setp.leu.f32 	%p6, %f12, %f76;
	@%p6 bra 	$L__BB0_10;
	st.shared.u32 	[%r5], %r59;
	st.shared.f32 	[%r4], %f12;
	mov.f32 	%f76, %f12;
$L__BB0_10:
	add.s32 	%r63, %r63, %r10;
	add.s32 	%r61, %r61, 4;
	add.s32 	%r60, %r60, %r10;
	add.s32 	%r59, %r59, %r10;
	add.s32 	%r58, %r58, %r10;
	setp.ne.s32 	%p7, %r61, 0;
	@%p7 bra 	$L__BB0_2;
$L__BB0_11:
	setp.eq.s32 	%p8, %r8, 0;
	@%p8 bra 	$L__BB0_16;
	neg.s32 	%r65, %r8;
$L__BB0_13:
	.pragma "nounroll";
	mul.wide.u32 	%rd17, %r63, 12;
	add.s64 	%rd18, %rd1, %rd17;
	ld.global.f32 	%f57, [%rd18];
	ld.global.f32 	%f58, [%rd18+4];
	ld.global.f32 	%f59, [%rd18+8];
	mul.f32 	%f60, %f2, %f58;
	fma.rn.f32 	%f61, %f1, %f57, %f60;
	fma.rn.f32 	%f62, %f3, %f59, %f61;
	div.rn.f32 	%f16, %f62, %f4;
	setp.leu.f32 	%p9, %f16, %f76;
	@%p9 bra 	$L__BB0_15;
	st.shared.u32 	[%r5], %r63;
	st.shared.f32 	[%r4], %f16;
	mov.f32 	%f76, %f16;
$L__BB0_15:
	add.s32 	%r30, %r67, 1;
	mad.lo.s32 	%r44, %r3, %r67, %r3;
	add.s32 	%r63, %r44, %r2;
	add.s32 	%r65, %r65, 1;
	setp.ne.s32 	%p10, %r65, 0;
	mov.u32 	%r67, %r30;
	@%p10 bra 	$L__BB0_13;
$L__BB0_16:
	bar.sync 	0;
	setp.gt.u32 	%p11, %r2, 511;
	@%p11 bra 	$L__BB0_19;
	ld.shared.f32 	%f63, [%r4];
	ld.shared.f32 	%f18, [%r4+2048];
	setp.geu.f32 	%p12, %f63, %f18;
	@%p12 bra 	$L__BB0_19;
	ld.shared.u32 	%r45, [%r5+2048];
	st.shared.u32 	[%r5], %r45;
	st.shared.f32 	[%r4], %f18;
$L__BB0_19:
	bar.sync 	0;
	setp.gt.u32 	%p13, %r2, 255;
	@%p13 bra 	$L__BB0_22;
	ld.shared.f32 	%f64, [%r4];
	ld.shared.f32 	%f19, [%r4+1024];
	setp.geu.f32 	%p14, %f64, %f19;
	@%p14 bra 	$L__BB0_22;
	ld.shared.u32 	%r46, [%r5+1024];
	st.shared.u32 	[%r5], %r46;
	st.shared.f32 	[%r4], %f19;
$L__BB0_22:
	bar.sync 	0;
	setp.gt.u32 	%p15, %r2, 127;
	@%p15 bra 	$L__BB0_25;
	ld.shared.f32 	%f65, [%r4];
	ld.shared.f32 	%f20, [%r4+512];
	setp.geu.f32 	%p16, %f65, %f20;
	@%p16 bra 	$L__BB0_25;
	ld.shared.u32 	%r47, [%r5+512];
	st.shared.u32 	[%r5], %r47;
	st.shared.f32 	[%r4], %f20;
$L__BB0_25:
	bar.sync 	0;
	setp.gt.u32 	%p17, %r2, 63;
	@%p17 bra 	$L__BB0_28;
	ld.shared.f32 	%f66, [%r4];
	ld.shared.f32 	%f21, [%r4+256];
	setp.geu.f32 	%p18, %f66, %f21;
	@%p18 bra 	$L__BB0_28;
	ld.shared.u32 	%r48, [%r5+256];
	st.shared.u32 	[%r5], %r48;
	st.shared.f32 	[%r4], %f21;
$L__BB0_28:
	bar.sync 	0;
	setp.gt.u32 	%p19, %r2, 31;
	@%p19 bra 	$L__BB0_31;
	ld.shared.f32 	%f67, [%r4];
	ld.shared.f32 	%f22, [%r4+128];
	setp.geu.f32 	%p20, %f67, %f22;
	@%p20 bra 	$L__BB0_31;
	ld.shared.u32 	%r49, [%r5+128];
	st.shared.u32 	[%r5], %r49;
	st.shared.f32 	[%r4], %f22;
$L__BB0_31:
	bar.sync 	0;
	setp.gt.u32 	%p21, %r2, 15;
	@%p21 bra 	$L__BB0_34;
	ld.shared.f32 	%f68, [%r4];
	ld.shared.f32 	%f23, [%r4+64];
	setp.geu.f32 	%p22, %f68, %f23;
	@%p22 bra 	$L__BB0_34;
	ld.shared.u32 	%r50, [%r5+64];
	st.shared.u32 	[%r5], %r50;
	st.shared.f32 	[%r4], %f23;
$L__BB0_34:
	bar.sync 	0;
	setp.gt.u32 	%p23, %r2, 7;
	@%p23 bra 	$L__BB0_37;
	ld.shared.f32 	%f69, [%r4];
	ld.shared.f32 	%f24, [%r4+32];
	setp.geu.f32 	%p24, %f69, %f24;
	@%p24 bra 	$L__BB0_37;
	ld.shared.u32 	%r51, [%r5+32];
	st.shared.u32 	[%r5], %r51;
	st.shared.f32 	[%r4], %f24;
$L__BB0_37:
	bar.sync 	0;
	setp.gt.u32 	%p25, %r2, 3;
	@%p25 bra 	$L__BB0_40;
	ld.shared.f32 	%f70, [%r4];
	ld.shared.f32 	%f25, [%r4+16];
	setp.geu.f32 	%p26, %f70, %f25;
	@%p26 bra 	$L__BB0_40;
	ld.shared.u32 	%r52, [%r5+16];
	st.shared.u32 	[%r5], %r52;
	st.shared.f32 	[%r4], %f25;
$L__BB0_40:
	bar.sync 	0;
	setp.gt.u32 	%p27, %r2, 1;
	@%p27 bra 	$L__BB0_43;
	ld.shared.f32 	%f71, [%r4];
	ld.shared.f32 	%f26, [%r4+8];
	setp.geu.f32 	%p28, %f71, %f26;
	@%p28 bra 	$L__BB0_43;
	ld.shared.u32 	%r53, [%r5+8];
	st.shared.u32 	[%r5], %r53;
	st.shared.f32 	[%r4], %f26;
$L__BB0_43:
	bar.sync 	0;
	setp.ne.s32 	%p29, %r2, 0;
	@%p29 bra 	$L__BB0_46;
	ld.shared.f32 	%f72, [%r4];
	ld.shared.f32 	%f27, [_ZZ9nn_searchP6float2P6float3S2_E7cosines+4];
	setp.geu.f32 	%p30, %f72, %f27;
	@%p30 bra 	$L__BB0_46;
	ld.shared.u32 	%r54, [_ZZ9nn_searchP6float2P6float3S2_E3idx+4];
	st.shared.u32 	[%r5], %r54;
	st.shared.f32 	[%r4], %f27;
$L__BB0_46:
	bar.sync 	0;
	ld.shared.u32 	%r55, [_ZZ9nn_searchP6float2P6float3S2_E3idx];
	cvta.to.global.u64 	%rd19, %rd3;
	mul.wide.s32 	%rd20, %r55, 8;
	add.s64 	%rd21, %rd19, %rd20;
	add.s64 	%rd2, %rd21, 4;
	mov.b32 	%r56, %f4;
	atom.global.min.s32 	%r57, [%rd21+4], %r56;
	bar.warp.sync 	-1;
	ld.global.f32 	%f73, [%rd21+4];
	setp.neu.f32 	%p31, %f73, %f4;
	@%p31 bra 	$L__BB0_48;
	cvt.rn.f32.u32 	%f74, %r1;
	st.global.f32 	[%rd2+-4], %f74;
$L__BB0_48:
	ret;

}


// ===== COMPILED SASS (sm_100) =====

	.target	sm_100

	.elftype	@"ET_EXEC"


//--------------------- .note.nv.tkinfo           --------------------------
	.section	.note.nv.tkinfo,"",@"SHT_NOTE"
	.sectionflags	@"SHF_NOTE_NV_TKINFO"
	.tkinfo
        /*0018*/ 	.word	0x00000002
        /*0030*/ 	.string	""
        /*0030*/ 	.string	"ptxas"
        /*0030*/ 	.string	"Cuda compilation tools, release 13.0, V13.0.88"
        /*0030*/ 	.string	"Build cuda_13.0.r13.0/compiler.36424714_0"
        /*0030*/ 	.string	"-arch sm_100 -m 64 "



//--------------------- .note.nv.cuinfo           --------------------------
	.section	.note.nv.cuinfo,"",@"SHT_NOTE"
	.sectionflags	@"SHF_NOTE_NV_CUINFO"
        /*0018*/ 	.short	0x0002
        /*001a*/ 	.short	0x0064
        /*001c*/ 	.short	0x0082
	.zero		2


//--------------------- .nv.info                  --------------------------
	.section	.nv.info,"",@"SHT_CUDA_INFO"
	.align	4


	//----- nvinfo : EIATTR_REGCOUNT
	.align		4
        /*0000*/ 	.byte	0x04, 0x2f
        /*0002*/ 	.short	(.L_1 - .L_0)
	.align		4
.L_0:
        /*0004*/ 	.word	index@(_Z9nn_searchP6float2P6float3S2_)
        /*0008*/ 	.word	0x00000020


	//----- nvinfo : EIATTR_FRAME_SIZE
	.align		4
.L_1:
        /*000c*/ 	.byte	0x04, 0x11
        /*000e*/ 	.short	(.L_3 - .L_2)
	.align		4
.L_2:
        /*0010*/ 	.word	index@($__internal_1_$__cuda_sm3x_div_rn_noftz_f32_slowpath)
        /*0014*/ 	.word	0x00000000


	//----- nvinfo : EIATTR_FRAME_SIZE
	.align		4
.L_3:
        /*0018*/ 	.byte	0x04, 0x11
        /*001a*/ 	.short	(.L_5 - .L_4)
	.align		4
.L_4:
        /*001c*/ 	.word	index@($__internal_0_$__cuda_sm20_sqrt_rn_f32_slowpath)
        /*0020*/ 	.word	0x00000000


	//----- nvinfo : EIATTR_FRAME_SIZE
	.align		4
.L_5:
        /*0024*/ 	.byte	0x04, 0x11
        /*0026*/ 	.short	(.L_7 - .L_6)
	.align		4
.L_6:
        /*0028*/ 	.word	index@(_Z9nn_searchP6float2P6float3S2_)
        /*002c*/ 	.word	0x00000000


	//----- nvinfo : EIATTR_MIN_STACK_SIZE
	.align		4
.L_7:
        /*0030*/ 	.byte	0x04, 0x12
        /*0032*/ 	.short	(.L_9 - .L_8)
	.align		4
.L_8:
        /*0034*/ 	.word	index@(_Z9nn_searchP6float2P6float3S2_)
        /*0038*/ 	.word	0x00000000
.L_9:


//--------------------- .nv.compat                --------------------------
	.section	.nv.compat,"",@"SHT_CUDA_COMPAT_INFO"
	.align	4
        /*0000*/ 	.byte	0x02, 0x09, 0x00, 0x00, 0x02, 0x02, 0x01, 0x00, 0x02, 0x05, 0x05, 0x00, 0x03, 0x07, 0x01, 0x01
        /*0010*/ 	.byte	0x02, 0x03, 0x00, 0x00, 0x02, 0x06, 0x01, 0x00, 0x04, 0x0b, 0x08, 0x00, 0x01, 0x00, 0x00, 0x00
        /*0020*/ 	.byte	0x00, 0x00, 0x00, 0x00


//--------------------- .nv.info._Z9nn_searchP6float2P6float3S2_ --------------------------
	.section	.nv.info._Z9nn_searchP6float2P6float3S2_,"",@"SHT_CUDA_INFO"
	.sectionflags	@""
	.align	4


	//----- nvinfo : EIATTR_CUDA_API_VERSION
	.align		4
        /*0000*/ 	.byte	0x04, 0x37
        /*0002*/ 	.short	(.L_11 - .L_10)
.L_10:
        /*0004*/ 	.word	0x00000082


	//----- nvinfo : EIATTR_KPARAM_INFO
	.align		4
.L_11:
        /*0008*/ 	.byte	0x04, 0x17
        /*000a*/ 	.short	(.L_13 - .L_12)
.L_12:
        /*000c*/ 	.word	0x00000000
        /*0010*/ 	.short	0x0002
        /*0012*/ 	.short	0x0010
        /*0014*/ 	.byte	0x00, 0xf5, 0x21, 0x00


	//----- nvinfo : EIATTR_KPARAM_INFO
	.align		4
.L_13:
        /*0018*/ 	.byte	0x04, 0x17
        /*001a*/ 	.short	(.L_15 - .L_14)
.L_14:
        /*001c*/ 	.word	0x00000000
        /*0020*/ 	.short	0x0001
        /*0022*/ 	.short	0x0008
        /*0024*/ 	.byte	0x00, 0xf5, 0x21, 0x00


	//----- nvinfo : EIATTR_KPARAM_INFO
	.align		4
.L_15:
        /*0028*/ 	.byte	0x04, 0x17
        /*002a*/ 	.short	(.L_17 - .L_16)
.L_16:
        /*002c*/ 	.word	0x00000000
        /*0030*/ 	.short	0x0000
        /*0032*/ 	.short	0x0000
        /*0034*/ 	.byte	0x00, 0xf5, 0x21, 0x00


	//----- nvinfo : EIATTR_SPARSE_MMA_MASK
	.align		4
.L_17:
        /*0038*/ 	.byte	0x03, 0x50
        /*003a*/ 	.short	0x0000


	//----- nvinfo : EIATTR_MAXREG_COUNT
	.align		4
        /*003c*/ 	.byte	0x03, 0x1b
        /*003e*/ 	.short	0x00ff


	//----- nvinfo : EIATTR_NUM_BARRIERS
	.align		4
        /*0040*/ 	.byte	0x02, 0x4c
        /*0042*/ 	.byte	0x01
	.zero		1


	//----- nvinfo : EIATTR_MERCURY_ISA_VERSION
	.align		4
        /*0044*/ 	.byte	0x03, 0x5f
        /*0046*/ 	.short	0x0101


	//----- nvinfo : EIATTR_INT_WARP_WIDE_INSTR_OFFSETS
	.align		4
        /*0048*/ 	.byte	0x04, 0x31
        /*004a*/ 	.short	(.L_19 - .L_18)


	//   ....[0]....
.L_18:
        /*004c*/ 	.word	0x000014b0


	//   ....[1]....
        /*0050*/ 	.word	0x000014d0


	//----- nvinfo : EIATTR_COOP_GROUP_MASK_REGIDS
	.align		4
.L_19:
        /*0054*/ 	.byte	0x04, 0x29
        /*0056*/ 	.short	(.L_21 - .L_20)


	//   ....[0]....
.L_20:
        /*0058*/ 	.word	0xffffffff


	//----- nvinfo : EIATTR_COOP_GROUP_INSTR_OFFSETS
	.align		4
.L_21:
        /*005c*/ 	.byte	0x04, 0x28
        /*005e*/ 	.short	(.L_23 - .L_22)


	//   ....[0]....
.L_22:
        /*0060*/ 	.word	0x00001530


	//----- nvinfo : EIATTR_VRC_CTA_INIT_COUNT
	.align		4
.L_23:
        /*0064*/ 	.byte	0x02, 0x4a
	.zero		1
	.zero		1


	//----- nvinfo : EIATTR_EXIT_INSTR_OFFSETS
	.align		4
        /*0068*/ 	.byte	0x04, 0x1c
        /*006a*/ 	.short	(.L_25 - .L_24)


	//   ....[0]....
.L_24:
        /*006c*/ 	.word	0x00001560


	//   ....[1]....
        /*0070*/ 	.word	0x00001590


	//----- nvinfo : EIATTR_CRS_STACK_SIZE
	.align		4
.L_25:
        /*0074*/ 	.byte	0x04, 0x1e
        /*0076*/ 	.short	(.L_27 - .L_26)
.L_26:
        /*0078*/ 	.word	0x00000000


	//----- nvinfo : EIATTR_CBANK_PARAM_SIZE
	.align		4
.L_27:
        /*007c*/ 	.byte	0x03, 0x19
        /*007e*/ 	.short	0x0018


	//----- nvinfo : EIATTR_PARAM_CBANK
	.align		4
        /*0080*/ 	.byte	0x04, 0x0a
        /*0082*/ 	.short	(.L_29 - .L_28)
	.align		4
.L_28:
        /*0084*/ 	.word	index@(.nv.constant0._Z9nn_searchP6float2P6float3S2_)
        /*0088*/ 	.short	0x0380
        /*008a*/ 	.short	0x0018


	//----- nvinfo : EIATTR_SW_WAR
	.align		4
.L_29:
        /*008c*/ 	.byte	0x04, 0x36
        /*008e*/ 	.short	(.L_31 - .L_30)
.L_30:
        /*0090*/ 	.word	0x00000008
.L_31:


//--------------------- .nv.callgraph             --------------------------
	.section	.nv.callgraph,"",@"SHT_CUDA_CALLGRAPH"
	.align	4
	.sectionentsize	8
	.align		4
        /*0000*/ 	.word	0x00000000
	.align		4
        /*0004*/ 	.word	0xffffffff
	.align		4
        /*0008*/ 	.word	0x00000000
	.align		4
        /*000c*/ 	.word	0xfffffffe
	.align		4
        /*0010*/ 	.word	0x00000000
	.align		4
        /*0014*/ 	.word	0xfffffffd
	.align		4
        /*0018*/ 	.word	0x00000000
	.align		4
        /*001c*/ 	.word	0xfffffffc


//--------------------- .text._Z9nn_searchP6float2P6float3S2_ --------------------------
	.section	.text._Z9nn_searchP6float2P6float3S2_,"ax",@progbits
	.align	128
        .global         _Z9nn_searchP6float2P6float3S2_
        .type           _Z9nn_searchP6float2P6float3S2_,@function
        .size           _Z9nn_searchP6float2P6float3S2_,(.L_x_52 - _Z9nn_searchP6float2P6float3S2_)
        .other          _Z9nn_searchP6float2P6float3S2_,@"STO_CUDA_ENTRY STV_DEFAULT"
_Z9nn_searchP6float2P6float3S2_:
.text._Z9nn_searchP6float2P6float3S2_:
[----:B------:R-:W-:Y:S01]  /*0000*/  LDC R1, c[0x0][0x37c] ;  /* 0x0000df00ff017b82 */ /* 0x000fe20000000800 */
[----:B------:R-:W0:Y:S07]  /*0010*/  S2R R16, SR_CTAID.X ;  /* 0x0000000000107919 */ /* 0x000e2e0000002500 */
[----:B------:R-:W0:Y:S01]  /*0020*/  LDC.64 R2, c[0x0][0x388] ;  /* 0x0000e200ff027b82 */ /* 0x000e220000000a00 */
[----:B------:R-:W1:Y:S01]  /*0030*/  LDCU.64 UR8, c[0x0][0x358] ;  /* 0x00006b00ff0877ac */ /* 0x000e620008000a00 */
[----:B0-----:R-:W-:-:S05]  /*0040*/  IMAD.WIDE.U32 R2, R16, 0xc, R2 ;  /* 0x0000000c10027825 */ /* 0x001fca00078e0002 */
[----:B-1----:R-:W2:Y:S04]  /*0050*/  LDG.E R13, desc[UR8][R2.64+0x4] ;  /* 0x00000408020d7981 */ /* 0x002ea8000c1e1900 */
[----:B------:R-:W3:Y:S04]  /*0060*/  LDG.E R12, desc[UR8][R2.64] ;  /* 0x00000008020c7981 */ /* 0x000ee8000c1e1900 */
[----:B------:R-:W4:Y:S01]  /*0070*/  LDG.E R11, desc[UR8][R2.64+0x8] ;  /* 0x00000808020b7981 */ /* 0x000f22000c1e1900 */
[----:B------:R-:W0:Y:S01]  /*0080*/  LDC R10, c[0x0][0x360] ;  /* 0x0000d800ff0a7b82 */ /* 0x000e220000000800 */
[----:B------:R-:W1:Y:S01]  /*0090*/  S2R R9, SR_TID.X ;  /* 0x0000000000097919 */ /* 0x000e620000002100 */
[----:B--2---:R-:W-:-:S04]  /*00a0*/  FMUL R5, R13, R13 ;  /* 0x0000000d0d057220 */ /* 0x004fc80000400000 */
[----:B---3--:R-:W-:-:S04]  /*00b0*/  FFMA R0, R12, R12, R5 ;  /* 0x0000000c0c007223 */ /* 0x008fc80000000005 */
[----:B----4-:R-:W-:-:S04]  /*00c0*/  FFMA R0, R11, R11, R0 ;  /* 0x0000000b0b007223 */ /* 0x010fc80000000000 */
[----:B------:R-:W-:Y:S01]  /*00d0*/  VIADD R4, R0, 0xf3000000 ;  /* 0xf300000000047836 */ /* 0x000fe20000000000 */
[----:B------:R2:W3:Y:S04]  /*00e0*/  MUFU.RSQ R5, R0 ;  /* 0x0000000000057308 */ /* 0x0004e80000001400 */
[----:B------:R-:W-:-:S13]  /*00f0*/  ISETP.GT.U32.AND P0, PT, R4, 0x727fffff, PT ;  /* 0x727fffff0400780c */ /* 0x000fda0003f04070 */
[----:B0123--:R-:W-:Y:S05]  /*0100*/  @!P0 BRA `(.L_x_0) ;  /* 0x0000000000108947 */ /* 0x00ffea0003800000 */
[----:B------:R-:W-:-:S07]  /*0110*/  MOV R4, 0x130 ;  /* 0x0000013000047802 */ /* 0x000fce0000000f00 */
[----:B------:R-:W-:Y:S05]  /*0120*/  CALL.REL.NOINC `($__internal_0_$__cuda_sm20_sqrt_rn_f32_slowpath) ;  /* 0x00000014001c7944 */ /* 0x000fea0003c00000 */
[----:B------:R-:W-:Y:S01]  /*0130*/  IMAD.MOV.U32 R3, RZ, RZ, R0 ;  /* 0x000000ffff037224 */ /* 0x000fe200078e0000 */
[----:B------:R-:W-:Y:S06]  /*0140*/  BRA `(.L_x_1) ;  /* 0x0000000000107947 */ /* 0x000fec0003800000 */
.L_x_0:
[----:B------:R-:W-:Y:S01]  /*0150*/  FMUL.FTZ R3, R0, R5 ;  /* 0x0000000500037220 */ /* 0x000fe20000410000 */
[----:B------:R-:W-:-:S03]  /*0160*/  FMUL.FTZ R5, R5, 0.5 ;  /* 0x3f00000005057820 */ /* 0x000fc60000410000 */
[----:B------:R-:W-:-:S04]  /*0170*/  FFMA R0, -R3, R3, R0 ;  /* 0x0000000303007223 */ /* 0x000fc80000000100 */
[----:B------:R-:W-:-:S07]  /*0180*/  FFMA R3, R0, R5, R3 ;  /* 0x0000000500037223 */ /* 0x000fce0000000003 */
.L_x_1:
[----:B------:R-:W0:Y:S01]  /*0190*/  I2F.U32.RP R6, R10 ;  /* 0x0000000a00067306 */ /* 0x000e220000209000 */
[----:B------:R-:W-:Y:S01]  /*01a0*/  IMAD.IADD R29, R9, 0x1, R10 ;  /* 0x00000001091d7824 */ /* 0x000fe200078e020a */
[----:B------:R-:W1:Y:S01]  /*01b0*/  S2UR UR6, SR_CgaCtaId ;  /* 0x00000000000679c3 */ /* 0x000e620000008800 */
[----:B------:R-:W-:Y:S01]  /*01c0*/  ISETP.NE.U32.AND P2, PT, R10, RZ, PT ;  /* 0x000000ff0a00720c */ /* 0x000fe20003f45070 */
[----:B------:R-:W-:Y:S01]  /*01d0*/  UMOV UR4, 0x400 ;  /* 0x0000040000047882 */ /* 0x000fe20000000000 */
[----:B------:R-:W-:Y:S01]  /*01e0*/  BSSY.RECONVERGENT B0, `(.L_x_2) ;  /* 0x0000091000007945 */ /* 0x000fe20003800200 */
[C---:B------:R-:W-:Y:S01]  /*01f0*/  ISETP.GE.U32.AND P0, PT, R29.reuse, 0x500, PT ;  /* 0x000005001d00780c */ /* 0x040fe20003f06070 */
[----:B------:R-:W-:Y:S01]  /*0200*/  UIADD3 UR5, UPT, UPT, UR4, 0x1000, URZ ;  /* 0x0000100004057890 */ /* 0x000fe2000fffe0ff */
[----:B------:R-:W-:Y:S02]  /*0210*/  VIMNMX.U32 R0, PT, PT, R29, 0x500, !PT ;  /* 0x000005001d007848 */ /* 0x000fe40007fe0000 */
[----:B------:R-:W-:Y:S01]  /*0220*/  SEL R2, RZ, 0x1, P0 ;  /* 0x00000001ff027807 */ /* 0x000fe20000000000 */
[----:B0-----:R-:W0:Y:S01]  /*0230*/  MUFU.RCP R6, R6 ;  /* 0x0000000600067308 */ /* 0x001e220000001000 */
[----:B-1----:R-:W-:-:S02]  /*0240*/  ULEA UR5, UR6, UR5, 0x18 ;  /* 0x0000000506057291 */ /* 0x002fc4000f8ec0ff */
[----:B------:R-:W-:Y:S01]  /*0250*/  ULEA UR4, UR6, UR4, 0x18 ;  /* 0x0000000406047291 */ /* 0x000fe2000f8ec0ff */
[----:B0-----:R-:W-:-:S03]  /*0260*/  IADD3 R4, PT, PT, R6, 0xffffffe, RZ ;  /* 0x0ffffffe06047810 */ /* 0x001fc60007ffe0ff */
[----:B------:R-:W-:Y:S01]  /*0270*/  LEA R8, R9, UR5, 0x2 ;  /* 0x0000000509087c11 */ /* 0x000fe2000f8e10ff */
[----:B------:R0:W1:Y:S04]  /*0280*/  F2I.FTZ.U32.TRUNC.NTZ R5, R4 ;  /* 0x0000000400057305 */ /* 0x000068000021f000 */
[----:B------:R2:W-:Y:S01]  /*0290*/  STS [R8], RZ ;  /* 0x000000ff08007388 */ /* 0x0005e20000000800 */
[----:B0-----:R-:W-:Y:S02]  /*02a0*/  HFMA2 R4, -RZ, RZ, 0, 0 ;  /* 0x00000000ff047431 */ /* 0x001fe400000001ff */
[----:B-1----:R-:W-:-:S04]  /*02b0*/  IMAD.MOV R7, RZ, RZ, -R5 ;  /* 0x000000ffff077224 */ /* 0x002fc800078e0a05 */
[----:B------:R-:W-:-:S04]  /*02c0*/  IMAD R7, R7, R10, RZ ;  /* 0x0000000a07077224 */ /* 0x000fc800078e02ff */
[----:B------:R-:W-:Y:S01]  /*02d0*/  IMAD.HI.U32 R6, R5, R7, R4 ;  /* 0x0000000705067227 */ /* 0x000fe200078e0004 */
[----:B------:R-:W-:Y:S02]  /*02e0*/  IADD3 R5, PT, PT, R0, -R29, -R2 ;  /* 0x8000001d00057210 */ /* 0x000fe40007ffe802 */
[----:B------:R-:W-:-:S03]  /*02f0*/  LEA R4, R9, UR4, 0x2 ;  /* 0x0000000409047c11 */ /* 0x000fc6000f8e10ff */
[----:B------:R-:W-:-:S04]  /*0300*/  IMAD.HI.U32 R7, R6, R5, RZ ;  /* 0x0000000506077227 */ /* 0x000fc800078e00ff */
[----:B------:R-:W-:-:S04]  /*0310*/  IMAD.MOV R0, RZ, RZ, -R7 ;  /* 0x000000ffff007224 */ /* 0x000fc800078e0a07 */
[----:B------:R-:W-:-:S05]  /*0320*/  IMAD R5, R10, R0, R5 ;  /* 0x000000000a057224 */ /* 0x000fca00078e0205 */
[----:B------:R-:W-:-:S13]  /*0330*/  ISETP.GE.U32.AND P0, PT, R5, R10, PT ;  /* 0x0000000a0500720c */ /* 0x000fda0003f06070 */
[----:B------:R-:W-:Y:S01]  /*0340*/  @P0 IMAD.IADD R5, R5, 0x1, -R10 ;  /* 0x0000000105050824 */ /* 0x000fe200078e0a0a */
[----:B------:R-:W-:-:S04]  /*0350*/  @P0 IADD3 R7, PT, PT, R7, 0x1, RZ ;  /* 0x0000000107070810 */ /* 0x000fc80007ffe0ff */
[----:B------:R-:W-:Y:S01]  /*0360*/  ISETP.GE.U32.AND P1, PT, R5, R10, PT ;  /* 0x0000000a0500720c */ /* 0x000fe20003f26070 */
[----:B------:R-:W-:-:S12]  /*0370*/  IMAD.MOV.U32 R5, RZ, RZ, R9 ;  /* 0x000000ffff057224 */ /* 0x000fd800078e0009 */
[----:B------:R-:W-:Y:S01]  /*0380*/  @P1 VIADD R7, R7, 0x1 ;  /* 0x0000000107071836 */ /* 0x000fe20000000000 */
[----:B------:R-:W-:-:S05]  /*0390*/  @!P2 LOP3.LUT R7, RZ, R10, RZ, 0x33, !PT ;  /* 0x0000000aff07a212 */ /* 0x000fca00078e33ff */
[----:B------:R-:W-:Y:S01]  /*03a0*/  IMAD.IADD R2, R2, 0x1, R7 ;  /* 0x0000000102027824 */ /* 0x000fe200078e0207 */
[----:B------:R-:W-:-:S04]  /*03b0*/  CS2R R6, SRZ ;  /* 0x0000000000067805 */ /* 0x000fc8000001ff00 */
[C---:B------:R-:W-:Y:S02]  /*03c0*/  ISETP.GE.U32.AND P0, PT, R2.reuse, 0x3, PT ;  /* 0x000000030200780c */ /* 0x040fe40003f06070 */
[----:B------:R-:W-:-:S04]  /*03d0*/  IADD3 R0, PT, PT, R2, 0x1, RZ ;  /* 0x0000000102007810 */ /* 0x000fc80007ffe0ff */
[----:B------:R-:W-:-:S07]  /*03e0*/  LOP3.LUT R2, R0, 0x3, RZ, 0xc0, !PT ;  /* 0x0000000300027812 */ /* 0x000fce00078ec0ff */
[----:B--2---:R-:W-:Y:S05]  /*03f0*/  @!P0 BRA `(.L_x_3) ;  /* 0x0000000400bc8947 */ /* 0x004fea0003800000 */
[----:B------:R-:W0:Y:S01]  /*0400*/  LDC.64 R14, c[0x0][0x390] ;  /* 0x0000e400ff0e7b82 */ /* 0x000e220000000a00 */
[----:B------:R-:W-:Y:S01]  /*0410*/  LOP3.LUT R7, R0, 0xfffffffc, RZ, 0xc0, !PT ;  /* 0xfffffffc00077812 */ /* 0x000fe200078ec0ff */
[C-C-:B------:R-:W-:Y:S01]  /*0420*/  IMAD R27, R10.reuse, 0x2, R9.reuse ;  /* 0x000000020a1b7824 */ /* 0x140fe200078e0209 */
[----:B------:R-:W-:Y:S01]  /*0430*/  MOV R6, RZ ;  /* 0x000000ff00067202 */ /* 0x000fe20000000f00 */
[--C-:B------:R-:W-:Y:S02]  /*0440*/  IMAD R25, R10, 0x3, R9.reuse ;  /* 0x000000030a197824 */ /* 0x100fe400078e0209 */
[----:B------:R-:W-:Y:S02]  /*0450*/  IMAD.MOV.U32 R5, RZ, RZ, R9 ;  /* 0x000000ffff057224 */ /* 0x000fe400078e0009 */
[----:B------:R-:W-:-:S07]  /*0460*/  IMAD.MOV R24, RZ, RZ, -R7 ;  /* 0x000000ffff187224 */ /* 0x000fce00078e0a07 */
.L_x_12:
[----:B01----:R-:W-:-:S05]  /*0470*/  IMAD.WIDE.U32 R18, R5, 0xc, R14 ;  /* 0x0000000c05127825 */ /* 0x003fca00078e000e */
[----:B------:R-:W2:Y:S04]  /*0480*/  LDG.E R0, desc[UR8][R18.64+0x4] ;  /* 0x0000040812007981 */ /* 0x000ea8000c1e1900 */
[----:B------:R-:W3:Y:S04]  /*0490*/  LDG.E R17, desc[UR8][R18.64] ;  /* 0x0000000812117981 */ /* 0x000ee8000c1e1900 */
[----:B------:R-:W4:Y:S01]  /*04a0*/  LDG.E R20, desc[UR8][R18.64+0x8] ;  /* 0x0000080812147981 */ /* 0x000f22000c1e1900 */
[----:B------:R-:W0:Y:S01]  /*04b0*/  MUFU.RCP R22, R3 ;  /* 0x0000000300167308 */ /* 0x000e220000001000 */
[----:B------:R-:W-:Y:S01]  /*04c0*/  IADD3 R24, PT, PT, R24, 0x4, RZ ;  /* 0x0000000418187810 */ /* 0x000fe20007ffe0ff */
[----:B------:R-:W-:Y:S03]  /*04d0*/  BSSY.RECONVERGENT B1, `(.L_x_4) ;  /* 0x000000e000017945 */ /* 0x000fe60003800200 */
[----:B------:R-:W-:Y:S01]  /*04e0*/  ISETP.NE.AND P2, PT, R24, RZ, PT ;  /* 0x000000ff1800720c */ /* 0x000fe20003f45270 */
[----:B--2---:R-:W-:-:S04]  /*04f0*/  FMUL R21, R13, R0 ;  /* 0x000000000d157220 */ /* 0x004fc80000400000 */
[----:B---3--:R-:W-:Y:S01]  /*0500*/  FFMA R0, R12, R17, R21 ;  /* 0x000000110c007223 */ /* 0x008fe20000000015 */
[----:B0-----:R-:W-:-:S03]  /*0510*/  FFMA R17, R22, -R3, 1 ;  /* 0x3f80000016117423 */ /* 0x001fc60000000803 */
[----:B----4-:R-:W-:Y:S01]  /*0520*/  FFMA R0, R11, R20, R0 ;  /* 0x000000140b007223 */ /* 0x010fe20000000000 */
[----:B------:R-:W-:-:S03]  /*0530*/  FFMA R17, R22, R17, R22 ;  /* 0x0000001116117223 */ /* 0x000fc60000000016 */
[----:B------:R-:W0:Y:S01]  /*0540*/  FCHK P0, R0, R3 ;  /* 0x0000000300007302 */ /* 0x000e220000000000 */
[----:B------:R-:W-:-:S04]  /*0550*/  FFMA R20, R0, R17, RZ ;  /* 0x0000001100147223 */ /* 0x000fc800000000ff */
[----:B------:R-:W-:-:S04]  /*0560*/  FFMA R18, R20, -R3, R0 ;  /* 0x8000000314127223 */ /* 0x000fc80000000000 */
[----:B------:R-:W-:Y:S01]  /*0570*/  FFMA R17, R17, R18, R20 ;  /* 0x0000001211117223 */ /* 0x000fe20000000014 */
[----:B0-----:R-:W-:Y:S06]  /*0580*/  @!P0 BRA `(.L_x_5) ;  /* 0x0000000000088947 */ /* 0x001fec0003800000 */
[----:B------:R-:W-:-:S07]  /*0590*/  MOV R18, 0x5b0 ;  /* 0x000005b000127802 */ /* 0x000fce0000000f00 */
[----:B------:R-:W-:Y:S05]  /*05a0*/  CALL.REL.NOINC `($__internal_1_$__cuda_sm3x_div_rn_noftz_f32_slowpath) ;  /* 0x00000010005c7944 */ /* 0x000fea0003c00000 */
.L_x_5:
[----:B------:R-:W-:Y:S05]  /*05b0*/  BSYNC.RECONVERGENT B1 ;  /* 0x0000000000017941 */ /* 0x000fea0003800200 */
.L_x_4:
[----:B------:R-:W-:-:S05]  /*05c0*/  IMAD.WIDE.U32 R18, R29, 0xc, R14 ;  /* 0x0000000c1d127825 */ /* 0x000fca00078e000e */
[----:B------:R-:W2:Y:S04]  /*05d0*/  LDG.E R0, desc[UR8][R18.64+0x4] ;  /* 0x0000040812007981 */ /* 0x000ea8000c1e1900 */
[----:B------:R-:W3:Y:S04]  /*05e0*/  LDG.E R21, desc[UR8][R18.64] ;  /* 0x0000000812157981 */ /* 0x000ee8000c1e1900 */
[----:B------:R-:W4:Y:S01]  /*05f0*/  LDG.E R20, desc[UR8][R18.64+0x8] ;  /* 0x0000080812147981 */ /* 0x000f22000c1e1900 */
[----:B------:R-:W-:Y:S01]  /*0600*/  FSETP.GT.AND P1, PT, R17, R6, PT ;  /* 0x000000061100720b */ /* 0x000fe20003f24000 */
[----:B------:R-:W0:Y:S01]  /*0610*/  MUFU.RCP R22, R3 ;  /* 0x0000000300167308 */ /* 0x000e220000001000 */
[----:B------:R-:W-:Y:S11]  /*0620*/  BSSY.RECONVERGENT B1, `(.L_x_6) ;  /* 0x0000012000017945 */ /* 0x000ff60003800200 */
[----:B------:R1:W-:Y:S01]  /*0630*/  @P1 STS [R4], R5 ;  /* 0x0000000504001388 */ /* 0x0003e20000000800 */
[----:B------:R-:W-:-:S03]  /*0640*/  @P1 IMAD.MOV.U32 R6, RZ, RZ, R17 ;  /* 0x000000ffff061224 */ /* 0x000fc600078e0011 */
[----:B------:R1:W-:Y:S01]  /*0650*/  @P1 STS [R8], R17 ;  /* 0x0000001108001388 */ /* 0x0003e20000000800 */
        /* <DEDUP_REMOVED lines=9> */
[----:B01----:R-:W-:Y:S06]  /*06f0*/  @!P0 BRA `(.L_x_7) ;  /* 0x0000000000108947 */ /* 0x003fec0003800000 */
[----:B------:R-:W-:Y:S01]  /*0700*/  IMAD.MOV.U32 R0, RZ, RZ, R20 ;  /* 0x000000ffff007224 */ /* 0x000fe200078e0014 */
[----:B------:R-:W-:-:S07]  /*0710*/  MOV R18, 0x730 ;  /* 0x0000073000127802 */ /* 0x000fce0000000f00 */
[----:B------:R-:W-:Y:S05]  /*0720*/  CALL.REL.NOINC `($__internal_1_$__cuda_sm3x_div_rn_noftz_f32_slowpath) ;  /* 0x0000000c00fc7944 */ /* 0x000fea0003c00000 */
[----:B------:R-:W-:-:S07]  /*0730*/  MOV R21, R17 ;  /* 0x0000001100157202 */ /* 0x000fce0000000f00 */
.L_x_7:
[----:B------:R-:W-:Y:S05]  /*0740*/  BSYNC.RECONVERGENT B1 ;  /* 0x0000000000017941 */ /* 0x000fea0003800200 */
.L_x_6:
        /* <DEDUP_REMOVED lines=23> */
.L_x_9:
[----:B------:R-:W-:Y:S05]  /*08c0*/  BSYNC.RECONVERGENT B1 ;  /* 0x0000000000017941 */ /* 0x000fea0003800200 */
.L_x_8:
        /* <DEDUP_REMOVED lines=8> */
[----:B------:R-:W-:-:S03]  /*0950*/  @P1 MOV R6, R17 ;  /* 0x0000001100061202 */ /* 0x000fc60000000f00 */
        /* <DEDUP_REMOVED lines=14> */
[----:B------:R-:W-:-:S07]  /*0a40*/  IMAD.MOV.U32 R19, RZ, RZ, R17 ;  /* 0x000000ffff137224 */ /* 0x000fce00078e0011 */
.L_x_11:
[----:B------:R-:W-:Y:S05]  /*0a50*/  BSYNC.RECONVERGENT B1 ;  /* 0x0000000000017941 */ /* 0x000fea0003800200 */
.L_x_10:
[----:B------:R-:W-:Y:S01]  /*0a60*/  FSETP.GT.AND P0, PT, R19, R6, PT ;  /* 0x000000061300720b */ /* 0x000fe20003f04000 */
[C---:B------:R-:W-:Y:S01]  /*0a70*/  IMAD R27, R10.reuse, 0x4, R27 ;  /* 0x000000040a1b7824 */ /* 0x040fe200078e021b */
[C---:B------:R-:W-:Y:S02]  /*0a80*/  LEA R5, R10.reuse, R5, 0x2 ;  /* 0x000000050a057211 */ /* 0x040fe400078e10ff */
[----:B------:R-:W-:-:S09]  /*0a90*/  LEA R29, R10, R29, 0x2 ;  /* 0x0000001d0a1d7211 */ /* 0x000fd200078e10ff */
[----:B------:R0:W-:Y:S01]  /*0aa0*/  @P0 STS [R4], R25 ;  /* 0x0000001904000388 */ /* 0x0001e20000000800 */
[----:B------:R-:W-:-:S03]  /*0ab0*/  @P0 IMAD.MOV.U32 R6, RZ, RZ, R19 ;  /* 0x000000ffff060224 */ /* 0x000fc600078e0013 */
[----:B------:R1:W-:Y:S01]  /*0ac0*/  @P0 STS [R8], R19 ;  /* 0x0000001308000388 */ /* 0x0003e20000000800 */
[----:B0-----:R-:W-:Y:S01]  /*0ad0*/  IMAD R25, R10, 0x4, R25 ;  /* 0x000000040a197824 */ /* 0x001fe200078e0219 */
[----:B------:R-:W-:Y:S06]  /*0ae0*/  @P2 BRA `(.L_x_12) ;  /* 0xfffffff800602947 */ /* 0x000fec000383ffff */
.L_x_3:
[----:B------:R-:W-:Y:S05]  /*0af0*/  BSYNC.RECONVERGENT B0 ;  /* 0x0000000000007941 */ /* 0x000fea0003800200 */
.L_x_2:
[----:B------:R-:W-:Y:S01]  /*0b00*/  ISETP.NE.AND P0, PT, R2, RZ, PT ;  /* 0x000000ff0200720c */ /* 0x000fe20003f05270 */
[----:B------:R-:W-:-:S12]  /*0b10*/  BSSY.RECONVERGENT B0, `(.L_x_13) ;  /* 0x0000022000007945 */ /* 0x000fd80003800200 */
[----:B------:R-:W-:Y:S05]  /*0b20*/  @!P0 BRA `(.L_x_14) ;  /* 0x0000000000808947 */ /* 0x000fea0003800000 */
[----:B------:R-:W0:Y:S01]  /*0b30*/  LDC.64 R14, c[0x0][0x390] ;  /* 0x0000e400ff0e7b82 */ /* 0x000e220000000a00 */
[----:B------:R-:W-:-:S07]  /*0b40*/  IMAD.MOV R2, RZ, RZ, -R2 ;  /* 0x000000ffff027224 */ /* 0x000fce00078e0a02 */
.L_x_17:
[----:B01----:R-:W-:-:S05]  /*0b50*/  IMAD.WIDE.U32 R18, R5, 0xc, R14 ;  /* 0x0000000c05127825 */ /* 0x003fca00078e000e */
[----:B--2---:R-:W2:Y:S04]  /*0b60*/  LDG.E R0, desc[UR8][R18.64+0x4] ;  /* 0x0000040812007981 */ /* 0x004ea8000c1e1900 */
        /* <DEDUP_REMOVED lines=16> */
[----:B------:R-:W-:Y:S01]  /*0c70*/  IMAD.MOV.U32 R0, RZ, RZ, R20 ;  /* 0x000000ffff007224 */ /* 0x000fe200078e0014 */
[----:B------:R-:W-:-:S07]  /*0c80*/  MOV R18, 0xca0 ;  /* 0x00000ca000127802 */ /* 0x000fce0000000f00 */
[----:B------:R-:W-:Y:S05]  /*0c90*/  CALL.REL.NOINC `($__internal_1_$__cuda_sm3x_div_rn_noftz_f32_slowpath) ;  /* 0x0000000800a07944 */ /* 0x000fea0003c00000 */
.L_x_16:
[----:B------:R-:W-:Y:S05]  /*0ca0*/  BSYNC.RECONVERGENT B1 ;  /* 0x0000000000017941 */ /* 0x000fea0003800200 */
.L_x_15:
[----:B------:R-:W-:Y:S01]  /*0cb0*/  FSETP.GT.AND P0, PT, R17, R6, PT ;  /* 0x000000061100720b */ /* 0x000fe20003f04000 */
[----:B------:R-:W-:Y:S02]  /*0cc0*/  IMAD R0, R10, R7, R10 ;  /* 0x000000070a007224 */ /* 0x000fe400078e020a */
[----:B------:R-:W-:-:S10]  /*0cd0*/  VIADD R7, R7, 0x1 ;  /* 0x0000000107077836 */ /* 0x000fd40000000000 */
[----:B------:R0:W-:Y:S01]  /*0ce0*/  @P0 STS [R4], R5 ;  /* 0x0000000504000388 */ /* 0x0001e20000000800 */
[----:B------:R-:W-:-:S03]  /*0cf0*/  @P0 MOV R6, R17 ;  /* 0x0000001100060202 */ /* 0x000fc60000000f00 */
[----:B------:R2:W-:Y:S01]  /*0d00*/  @P0 STS [R8], R17 ;  /* 0x0000001108000388 */ /* 0x0005e20000000800 */
[----:B0-----:R-:W-:Y:S01]  /*0d10*/  IMAD.IADD R5, R0, 0x1, R9 ;  /* 0x0000000100057824 */ /* 0x001fe200078e0209 */
[----:B------:R-:W-:Y:S06]  /*0d20*/  @P2 BRA `(.L_x_17) ;  /* 0xfffffffc00882947 */ /* 0x000fec000383ffff */
.L_x_14:
[----:B------:R-:W-:Y:S05]  /*0d30*/  BSYNC.RECONVERGENT B0 ;  /* 0x0000000000007941 */ /* 0x000fea0003800200 */
.L_x_13:
[C---:B------:R-:W-:Y:S01]  /*0d40*/  ISETP.GT.U32.AND P5, PT, R9.reuse, 0x1ff, PT ;  /* 0x000001ff0900780c */ /* 0x040fe20003fa4070 */
[----:B------:R-:W-:Y:S01]  /*0d50*/  BAR.SYNC.DEFER_BLOCKING 0x0 ;  /* 0x0000000000007b1d */ /* 0x000fe20000010000 */
[C---:B------:R-:W-:Y:S02]  /*0d60*/  ISETP.GT.U32.AND P6, PT, R9.reuse, 0xff, PT ;  /* 0x000000ff0900780c */ /* 0x040fe40003fc4070 */
[C---:B------:R-:W-:Y:S02]  /*0d70*/  ISETP.GT.U32.AND P0, PT, R9.reuse, 0x7f, PT ;  /* 0x0000007f0900780c */ /* 0x040fe40003f04070 */
[C---:B------:R-:W-:Y:S01]  /*0d80*/  ISETP.GT.U32.AND P1, PT, R9.reuse, 0x3f, PT ;  /* 0x0000003f0900780c */ /* 0x040fe20003f24070 */
[----:B------:R-:W-:Y:S01]  /*0d90*/  BSSY.RECONVERGENT B0, `(.L_x_18) ;  /* 0x000000b000007945 */ /* 0x000fe20003800200 */
[C---:B------:R-:W-:Y:S02]  /*0da0*/  ISETP.GT.U32.AND P2, PT, R9.reuse, 0x1f, PT ;  /* 0x0000001f0900780c */ /* 0x040fe40003f44070 */
[----:B------:R-:W-:-:S02]  /*0db0*/  ISETP.GT.U32.AND P3, PT, R9, 0xf, PT ;  /* 0x0000000f0900780c */ /* 0x000fc40003f64070 */
[----:B------:R-:W-:Y:S01]  /*0dc0*/  ISETP.GT.U32.AND P4, PT, R9, 0x7, PT ;  /* 0x000000070900780c */ /* 0x000fe20003f84070 */
[----:B------:R-:W-:-:S12]  /*0dd0*/  @P5 BRA `(.L_x_19) ;  /* 0x0000000000185947 */ /* 0x000fd80003800000 */
[----:B------:R-:W-:Y:S04]  /*0de0*/  LDS R0, [R8] ;  /* 0x0000000008007984 */ /* 0x000fe80000000800 */
[----:B------:R-:W0:Y:S02]  /*0df0*/  LDS R5, [R8+0x800] ;  /* 0x0008000008057984 */ /* 0x000e240000000800 */
[----:B0-----:R-:W-:-:S13]  /*0e00*/  FSETP.GEU.AND P5, PT, R0, R5, PT ;  /* 0x000000050000720b */ /* 0x001fda0003fae000 */
[----:B------:R-:W0:Y:S04]  /*0e10*/  @!P5 LDS R7, [R4+0x800] ;  /* 0x000800000407d984 */ /* 0x000e280000000800 */
[----:B0-----:R0:W-:Y:S04]  /*0e20*/  @!P5 STS [R4], R7 ;  /* 0x000000070400d388 */ /* 0x0011e80000000800 */
[----:B------:R0:W-:Y:S02]  /*0e30*/  @!P5 STS [R8], R5 ;  /* 0x000000050800d388 */ /* 0x0001e40000000800 */
.L_x_19:
[----:B------:R-:W-:Y:S05]  /*0e40*/  BSYNC.RECONVERGENT B0 ;  /* 0x0000000000007941 */ /* 0x000fea0003800200 */
.L_x_18:
[----:B------:R-:W-:Y:S01]  /*0e50*/  BAR.SYNC.DEFER_BLOCKING 0x0 ;  /* 0x0000000000007b1d */ /* 0x000fe20000010000 */
[----:B------:R-:W-:-:S05]  /*0e60*/  ISETP.GT.U32.AND P5, PT, R9, 0x3, PT ;  /* 0x000000030900780c */ /* 0x000fca0003fa4070 */
[----:B------:R-:W-:Y:S04]  /*0e70*/  BSSY.RECONVERGENT B0, `(.L_x_20) ;  /* 0x0000008000007945 */ /* 0x000fe80003800200 */
[----:B------:R-:W-:Y:S05]  /*0e80*/  @P6 BRA `(.L_x_21) ;  /* 0x0000000000186947 */ /* 0x000fea0003800000 */
[----:B------:R-:W-:Y:S04]  /*0e90*/  LDS R0, [R8] ;  /* 0x0000000008007984 */ /* 0x000fe80000000800 */
[----:B0-----:R-:W0:Y:S02]  /*0ea0*/  LDS R5, [R8+0x400] ;  /* 0x0004000008057984 */ /* 0x001e240000000800 */
[----:B0-----:R-:W-:-:S13]  /*0eb0*/  FSETP.GEU.AND P6, PT, R0, R5, PT ;  /* 0x000000050000720b */ /* 0x001fda0003fce000 */
[----:B------:R-:W0:Y:S04]  /*0ec0*/  @!P6 LDS R7, [R4+0x400] ;  /* 0x000400000407e984 */ /* 0x000e280000000800 */
[----:B0-----:R3:W-:Y:S04]  /*0ed0*/  @!P6 STS [R4], R7 ;  /* 0x000000070400e388 */ /* 0x0017e80000000800 */
[----:B------:R3:W-:Y:S02]  /*0ee0*/  @!P6 STS [R8], R5 ;  /* 0x000000050800e388 */ /* 0x0007e40000000800 */
.L_x_21:
[----:B------:R-:W-:Y:S05]  /*0ef0*/  BSYNC.RECONVERGENT B0 ;  /* 0x0000000000007941 */ /* 0x000fea0003800200 */
.L_x_20:
[----:B------:R-:W-:Y:S01]  /*0f00*/  BAR.SYNC.DEFER_BLOCKING 0x0 ;  /* 0x0000000000007b1d */ /* 0x000fe20000010000 */
[----:B------:R-:W-:-:S05]  /*0f10*/  ISETP.GT.U32.AND P6, PT, R9, 0x1, PT ;  /* 0x000000010900780c */ /* 0x000fca0003fc4070 */
[----:B------:R-:W-:Y:S04]  /*0f20*/  BSSY.RECONVERGENT B0, `(.L_x_22) ;  /* 0x0000008000007945 */ /* 0x000fe80003800200 */
[----:B------:R-:W-:Y:S05]  /*0f30*/  @P0 BRA `(.L_x_23) ;  /* 0x0000000000180947 */ /* 0x000fea0003800000 */
[----:B------:R-:W-:Y:S04]  /*0f40*/  LDS R0, [R8] ;  /* 0x0000000008007984 */ /* 0x000fe80000000800 */
[----:B0--3--:R-:W0:Y:S02]  /*0f50*/  LDS R5, [R8+0x200] ;  /* 0x0002000008057984 */ /* 0x009e240000000800 */
[----:B0-----:R-:W-:-:S13]  /*0f60*/  FSETP.GEU.AND P0, PT, R0, R5, PT ;  /* 0x000000050000720b */ /* 0x001fda0003f0e000 */
[----:B------:R-:W0:Y:S04]  /*0f70*/  @!P0 LDS R7, [R4+0x200] ;  /* 0x0002000004078984 */ /* 0x000e280000000800 */
[----:B0-----:R4:W-:Y:S04]  /*0f80*/  @!P0 STS [R4], R7 ;  /* 0x0000000704008388 */ /* 0x0019e80000000800 */
[----:B------:R4:W-:Y:S02]  /*0f90*/  @!P0 STS [R8], R5 ;  /* 0x0000000508008388 */ /* 0x0009e40000000800 */
.L_x_23:
[----:B------:R-:W-:Y:S05]  /*0fa0*/  BSYNC.RECONVERGENT B0 ;  /* 0x0000000000007941 */ /* 0x000fea0003800200 */
.L_x_22:
[----:B------:R-:W-:Y:S01]  /*0fb0*/  BAR.SYNC.DEFER_BLOCKING 0x0 ;  /* 0x0000000000007b1d */ /* 0x000fe20000010000 */
[----:B------:R-:W-:-:S05]  /*0fc0*/  ISETP.NE.AND P0, PT, R9, RZ, PT ;  /* 0x000000ff0900720c */ /* 0x000fca0003f05270 */
[----:B------:R-:W-:Y:S04]  /*0fd0*/  BSSY.RECONVERGENT B0, `(.L_x_24) ;  /* 0x0000008000007945 */ /* 0x000fe80003800200 */
[----:B------:R-:W-:Y:S05]  /*0fe0*/  @P1 BRA `(.L_x_25) ;  /* 0x0000000000181947 */ /* 0x000fea0003800000 */
[----:B------:R-:W-:Y:S04]  /*0ff0*/  LDS R0, [R8] ;  /* 0x0000000008007984 */ /* 0x000fe80000000800 */
[----:B0--34-:R-:W0:Y:S02]  /*1000*/  LDS R5, [R8+0x100] ;  /* 0x0001000008057984 */ /* 0x019e240000000800 */
[----:B0-----:R-:W-:-:S13]  /*1010*/  FSETP.GEU.AND P1, PT, R0, R5, PT ;  /* 0x000000050000720b */ /* 0x001fda0003f2e000 */
[----:B------:R-:W0:Y:S04]  /*1020*/  @!P1 LDS R7, [R4+0x100] ;  /* 0x0001000004079984 */ /* 0x000e280000000800 */
[----:B0-----:R0:W-:Y:S04]  /*1030*/  @!P1 STS [R4], R7 ;  /* 0x0000000704009388 */ /* 0x0011e80000000800 */
[----:B------:R0:W-:Y:S02]  /*1040*/  @!P1 STS [R8], R5 ;  /* 0x0000000508009388 */ /* 0x0001e40000000800 */
.L_x_25:
[----:B------:R-:W-:Y:S05]  /*1050*/  BSYNC.RECONVERGENT B0 ;  /* 0x0000000000007941 */ /* 0x000fea0003800200 */
.L_x_24:
[----:B------:R-:W-:Y:S06]  /*1060*/  BAR.SYNC.DEFER_BLOCKING 0x0 ;  /* 0x0000000000007b1d */ /* 0x000fec0000010000 */
        /* <DEDUP_REMOVED lines=8> */
.L_x_27:
[----:B------:R-:W-:Y:S05]  /*10f0*/  BSYNC.RECONVERGENT B0 ;  /* 0x0000000000007941 */ /* 0x000fea0003800200 */
.L_x_26:
        /* <DEDUP_REMOVED lines=9> */
.L_x_29:
[----:B------:R-:W-:Y:S05]  /*1190*/  BSYNC.RECONVERGENT B0 ;  /* 0x0000000000007941 */ /* 0x000fea0003800200 */
.L_x_28:
        /* <DEDUP_REMOVED lines=9> */
.L_x_31:
[----:B------:R-:W-:Y:S05]  /*1230*/  BSYNC.RECONVERGENT B0 ;  /* 0x0000000000007941 */ /* 0x000fea0003800200 */
.L_x_30:
        /* <DEDUP_REMOVED lines=9> */
.L_x_33:
[----:B------:R-:W-:Y:S05]  /*12d0*/  BSYNC.RECONVERGENT B0 ;  /* 0x0000000000007941 */ /* 0x000fea0003800200 */
.L_x_32:
        /* <DEDUP_REMOVED lines=9> */
.L_x_35:
[----:B------:R-:W-:Y:S05]  /*1370*/  BSYNC.RECONVERGENT B0 ;  /* 0x0000000000007941 */ /* 0x000fea0003800200 */
.L_x_34:
[----:B------:R-:W-:Y:S06]  /*1380*/  BAR.SYNC.DEFER_BLOCKING 0x0 ;  /* 0x0000000000007b1d */ /* 0x000fec0000010000 */
[----:B------:R-:W-:Y:S04]  /*1390*/  BSSY.RECONVERGENT B0, `(.L_x_36) ;  /* 0x000000b000007945 */ /* 0x000fe80003800200 */
[----:B------:R-:W-:Y:S05]  /*13a0*/  @P0 BRA `(.L_x_37) ;  /* 0x0000000000240947 */ /* 0x000fea0003800000 */
[----:B------:R-:W5:Y:S01]  /*13b0*/  S2UR UR5, SR_CgaCtaId ;  /* 0x00000000000579c3 */ /* 0x000f620000008800 */
[----:B------:R-:W-:Y:S01]  /*13c0*/  UMOV UR4, 0x400 ;  /* 0x0000040000047882 */ /* 0x000fe20000000000 */
[----:B------:R-:W-:Y:S01]  /*13d0*/  LDS R0, [R8] ;  /* 0x0000000008007984 */ /* 0x000fe20000000800 */
[----:B-----5:R-:W-:-:S09]  /*13e0*/  ULEA UR4, UR5, UR4, 0x18 ;  /* 0x0000000405047291 */ /* 0x020fd2000f8ec0ff */
[----:B0--34-:R-:W0:Y:S02]  /*13f0*/  LDS R5, [UR4+0x1004] ;  /* 0x00100404ff057984 */ /* 0x019e240008000800 */
[----:B0-----:R-:W-:-:S13]  /*1400*/  FSETP.GEU.AND P0, PT, R0, R5, PT ;  /* 0x000000050000720b */ /* 0x001fda0003f0e000 */
[----:B------:R-:W0:Y:S04]  /*1410*/  @!P0 LDS R7, [UR4+0x4] ;  /* 0x00000404ff078984 */ /* 0x000e280008000800 */
[----:B0-----:R0:W-:Y:S04]  /*1420*/  @!P0 STS [R4], R7 ;  /* 0x0000000704008388 */ /* 0x0011e80000000800 */
[----:B------:R0:W-:Y:S02]  /*1430*/  @!P0 STS [R8], R5 ;  /* 0x0000000508008388 */ /* 0x0001e40000000800 */
.L_x_37:
[----:B------:R-:W-:Y:S05]  /*1440*/  BSYNC.RECONVERGENT B0 ;  /* 0x0000000000007941 */ /* 0x000fea0003800200 */
.L_x_36:
[----:B------:R-:W5:Y:S08]  /*1450*/  S2UR UR5, SR_CgaCtaId ;  /* 0x00000000000579c3 */ /* 0x000f700000008800 */
[----:B------:R-:W-:Y:S06]  /*1460*/  BAR.SYNC.DEFER_BLOCKING 0x0 ;  /* 0x0000000000007b1d */ /* 0x000fec0000010000 */
[----:B------:R-:W-:-:S02]  /*1470*/  UMOV UR4, 0x400 ;  /* 0x0000040000047882 */ /* 0x000fc40000000000 */
[----:B0--34-:R-:W0:Y:S01]  /*1480*/  LDC.64 R4, c[0x0][0x380] ;  /* 0x0000e000ff047b82 */ /* 0x019e220000000a00 */
[----:B------:R-:W3:Y:S01]  /*1490*/  S2R R0, SR_LANEID ;  /* 0x0000000000007919 */ /* 0x000ee20000000000 */
[----:B-----5:R-:W-:Y:S01]  /*14a0*/  ULEA UR4, UR5, UR4, 0x18 ;  /* 0x0000000405047291 */ /* 0x020fe2000f8ec0ff */
[----:B------:R-:W-:-:S08]  /*14b0*/  CREDUX.MIN.S32 UR5, R3 ;  /* 0x00000000030572cc */ /* 0x000fd00000008200 */
[----:B------:R-:W0:Y:S01]  /*14c0*/  LDS R7, [UR4] ;  /* 0x00000004ff077984 */ /* 0x000e220008000800 */
[----:B------:R-:W-:Y:S02]  /*14d0*/  VOTEU.ANY UR4, UPT, PT ;  /* 0x0000000000047886 */ /* 0x000fe400038e0100 */
[----:B------:R-:W-:Y:S02]  /*14e0*/  UFLO.U32 UR4, UR4 ;  /* 0x00000004000472bd */ /* 0x000fe400080e0000 */
[----:B------:R-:W-:-:S04]  /*14f0*/  IMAD.U32 R9, RZ, RZ, UR5 ;  /* 0x00000005ff097e24 */ /* 0x000fc8000f8e00ff */
[----:B---3--:R-:W-:Y:S01]  /*1500*/  ISETP.EQ.U32.AND P0, PT, R0, UR4, PT ;  /* 0x0000000400007c0c */ /* 0x008fe2000bf02070 */
[----:B0-----:R-:W-:-:S12]  /*1510*/  IMAD.WIDE R4, R7, 0x8, R4 ;  /* 0x0000000807047825 */ /* 0x001fd800078e0204 */
[----:B------:R0:W-:Y:S01]  /*1520*/  @P0 REDG.E.MIN.S32.STRONG.GPU desc[UR8][R4.64+0x4], R9 ;  /* 0x000004090400098e */ /* 0x0001e2000c92e308 */
[----:B------:R-:W-:-:S03]  /*1530*/  NOP ;  /* 0x0000000000007918 */ /* 0x000fc60000000000 */
[----:B------:R-:W3:Y:S02]  /*1540*/  LDG.E R0, desc[UR8][R4.64+0x4] ;  /* 0x0000040804007981 */ /* 0x000ee4000c1e1900 */
[----:B---3--:R-:W-:-:S13]  /*1550*/  FSETP.NEU.AND P0, PT, R0, R3, PT ;  /* 0x000000030000720b */ /* 0x008fda0003f0d000 */
[----:B0-----:R-:W-:Y:S05]  /*1560*/  @P0 EXIT ;  /* 0x000000000000094d */ /* 0x001fea0003800000 */
[----:B------:R-:W-:-:S05]  /*1570*/  I2FP.F32.U32 R3, R16 ;  /* 0x0000001000037245 */ /* 0x000fca0000201000 */
[----:B------:R-:W-:Y:S01]  /*1580*/  STG.E desc[UR8][R4.64], R3 ;  /* 0x0000000304007986 */ /* 0x000fe2000c101908 */
[----:B------:R-:W-:Y:S05]  /*1590*/  EXIT ;  /* 0x000000000000794d */ /* 0x000fea0003800000 */
        .weak           $__internal_0_$__cuda_sm20_sqrt_rn_f32_slowpath
        .type           $__internal_0_$__cuda_sm20_sqrt_rn_f32_slowpath,@function
        .size           $__internal_0_$__cuda_sm20_sqrt_rn_f32_slowpath,($__internal_1_$__cuda_sm3x_div_rn_noftz_f32_slowpath - $__internal_0_$__cuda_sm20_sqrt_rn_f32_slowpath)
$__internal_0_$__cuda_sm20_sqrt_rn_f32_slowpath:
[----:B------:R-:W-:-:S13]  /*15a0*/  LOP3.LUT P0, RZ, R0, 0x7fffffff, RZ, 0xc0, !PT ;  /* 0x7fffffff00ff7812 */ /* 0x000fda000780c0ff */
[----:B------:R-:W-:Y:S01]  /*15b0*/  @!P0 MOV R2, R0 ;  /* 0x0000000000028202 */ /* 0x000fe20000000f00 */
[----:B------:R-:W-:Y:S06]  /*15c0*/  @!P0 BRA `(.L_x_38) ;  /* 0x0000000000448947 */ /* 0x000fec0003800000 */
[----:B------:R-:W-:-:S13]  /*15d0*/  FSETP.GEU.FTZ.AND P0, PT, R0, RZ, PT ;  /* 0x000000ff0000720b */ /* 0x000fda0003f1e000 */
[----:B------:R-:W-:Y:S01]  /*15e0*/  @!P0 IMAD.MOV.U32 R2, RZ, RZ, 0x7fffffff ;  /* 0x7fffffffff028424 */ /* 0x000fe200078e00ff */
[----:B------:R-:W-:Y:S06]  /*15f0*/  @!P0 BRA `(.L_x_38) ;  /* 0x0000000000388947 */ /* 0x000fec0003800000 */
[----:B------:R-:W-:-:S13]  /*1600*/  FSETP.GTU.FTZ.AND P0, PT, |R0|, +INF , PT ;  /* 0x7f8000000000780b */ /* 0x000fda0003f1c200 */
[----:B------:R-:W-:Y:S01]  /*1610*/  @P0 FADD.FTZ R2, R0, 1 ;  /* 0x3f80000000020421 */ /* 0x000fe20000010000 */
[----:B------:R-:W-:Y:S06]  /*1620*/  @P0 BRA `(.L_x_38) ;  /* 0x00000000002c0947 */ /* 0x000fec0003800000 */
[----:B------:R-:W-:-:S13]  /*1630*/  FSETP.NEU.FTZ.AND P0, PT, |R0|, +INF , PT ;  /* 0x7f8000000000780b */ /* 0x000fda0003f1d200 */
[----:B------:R-:W-:Y:S01]  /*1640*/  @!P0 IMAD.MOV.U32 R2, RZ, RZ, R0 ;  /* 0x000000ffff028224 */ /* 0x000fe200078e0000 */
[----:B------:R-:W-:Y:S06]  /*1650*/  @!P0 BRA `(.L_x_38) ;  /* 0x0000000000208947 */ /* 0x000fec0003800000 */
[----:B------:R-:W-:-:S04]  /*1660*/  FFMA R0, R0, 1.84467440737095516160e+19, RZ ;  /* 0x5f80000000007823 */ /* 0x000fc800000000ff */
[----:B------:R-:W0:Y:S02]  /*1670*/  MUFU.RSQ R3, R0 ;  /* 0x0000000000037308 */ /* 0x000e240000001400 */
[----:B0-----:R-:W-:Y:S01]  /*1680*/  FMUL.FTZ R5, R0, R3 ;  /* 0x0000000300057220 */ /* 0x001fe20000410000 */
[----:B------:R-:W-:-:S03]  /*1690*/  FMUL.FTZ R3, R3, 0.5 ;  /* 0x3f00000003037820 */ /* 0x000fc60000410000 */
[----:B------:R-:W-:-:S04]  /*16a0*/  FADD.FTZ R2, -R5, -RZ ;  /* 0x800000ff05027221 */ /* 0x000fc80000010100 */
[----:B------:R-:W-:-:S04]  /*16b0*/  FFMA R2, R5, R2, R0 ;  /* 0x0000000205027223 */ /* 0x000fc80000000000 */
[----:B------:R-:W-:-:S04]  /*16c0*/  FFMA R2, R2, R3, R5 ;  /* 0x0000000302027223 */ /* 0x000fc80000000005 */
[----:B------:R-:W-:-:S07]  /*16d0*/  FMUL.FTZ R2, R2, 2.3283064365386962891e-10 ;  /* 0x2f80000002027820 */ /* 0x000fce0000410000 */
.L_x_38:
[----:B------:R-:W-:Y:S01]  /*16e0*/  MOV R0, R2 ;  /* 0x0000000200007202 */ /* 0x000fe20000000f00 */
[----:B------:R-:W-:Y:S02]  /*16f0*/  IMAD.MOV.U32 R2, RZ, RZ, R4 ;  /* 0x000000ffff027224 */ /* 0x000fe400078e0004 */
[----:B------:R-:W-:-:S04]  /*1700*/  IMAD.MOV.U32 R3, RZ, RZ, 0x0 ;  /* 0x00000000ff037424 */ /* 0x000fc800078e00ff */
[----:B------:R-:W-:Y:S05]  /*1710*/  RET.REL.NODEC R2 `(_Z9nn_searchP6float2P6float3S2_) ;  /* 0xffffffe802387950 */ /* 0x000fea0003c3ffff */
        .weak           $__internal_1_$__cuda_sm3x_div_rn_noftz_f32_slowpath
        .type           $__internal_1_$__cuda_sm3x_div_rn_noftz_f32_slowpath,@function
        .size           $__internal_1_$__cuda_sm3x_div_rn_noftz_f32_slowpath,(.L_x_52 - $__internal_1_$__cuda_sm3x_div_rn_noftz_f32_slowpath)
$__internal_1_$__cuda_sm3x_div_rn_noftz_f32_slowpath:
[--C-:B------:R-:W-:Y:S01]  /*1720*/  SHF.R.U32.HI R17, RZ, 0x17, R3.reuse ;  /* 0x00000017ff117819 */ /* 0x100fe20000011603 */
[----:B------:R-:W-:Y:S01]  /*1730*/  BSSY.RECONVERGENT B2, `(.L_x_39) ;  /* 0x0000063000027945 */ /* 0x000fe20003800200 */
[----:B------:R-:W-:Y:S01]  /*1740*/  SHF.R.U32.HI R20, RZ, 0x17, R0 ;  /* 0x00000017ff147819 */ /* 0x000fe20000011600 */
[----:B------:R-:W-:Y:S01]  /*1750*/  IMAD.MOV.U32 R23, RZ, RZ, R3 ;  /* 0x000000ffff177224 */ /* 0x000fe200078e0003 */
[----:B------:R-:W-:Y:S02]  /*1760*/  LOP3.LUT R17, R17, 0xff, RZ, 0xc0, !PT ;  /* 0x000000ff11117812 */ /* 0x000fe400078ec0ff */
[----:B------:R-:W-:Y:S02]  /*1770*/  LOP3.LUT R20, R20, 0xff, RZ, 0xc0, !PT ;  /* 0x000000ff14147812 */ /* 0x000fe400078ec0ff */
[----:B------:R-:W-:-:S03]  /*1780*/  IADD3 R19, PT, PT, R17, -0x1, RZ ;  /* 0xffffffff11137810 */ /* 0x000fc60007ffe0ff */
[----:B------:R-:W-:Y:S01]  /*1790*/  VIADD R21, R20, 0xffffffff ;  /* 0xffffffff14157836 */ /* 0x000fe20000000000 */
[----:B------:R-:W-:-:S04]  /*17a0*/  ISETP.GT.U32.AND P0, PT, R19, 0xfd, PT ;  /* 0x000000fd1300780c */ /* 0x000fc80003f04070 */
[----:B------:R-:W-:-:S13]  /*17b0*/  ISETP.GT.U32.OR P0, PT, R21, 0xfd, P0 ;  /* 0x000000fd1500780c */ /* 0x000fda0000704470 */
[----:B------:R-:W-:Y:S01]  /*17c0*/  @!P0 MOV R22, RZ ;  /* 0x000000ff00168202 */ /* 0x000fe20000000f00 */
[----:B------:R-:W-:Y:S06]  /*17d0*/  @!P0 BRA `(.L_x_40) ;  /* 0x00000000005c8947 */ /* 0x000fec0003800000 */
[----:B------:R-:W-:Y:S02]  /*17e0*/  FSETP.GTU.FTZ.AND P0, PT, |R0|, +INF , PT ;  /* 0x7f8000000000780b */ /* 0x000fe40003f1c200 */
[----:B------:R-:W-:-:S04]  /*17f0*/  FSETP.GTU.FTZ.AND P1, PT, |R3|, +INF , PT ;  /* 0x7f8000000300780b */ /* 0x000fc80003f3c200 */
[----:B------:R-:W-:-:S13]  /*1800*/  PLOP3.LUT P0, PT, P0, P1, PT, 0xf8, 0x8f ;  /* 0x00000000008f781c */ /* 0x000fda0000703f70 */
[----:B------:R-:W-:Y:S05]  /*1810*/  @P0 BRA `(.L_x_41) ;  /* 0x00000004004c0947 */ /* 0x000fea0003800000 */
[----:B------:R-:W-:-:S13]  /*1820*/  LOP3.LUT P0, RZ, R23, 0x7fffffff, R0, 0xc8, !PT ;  /* 0x7fffffff17ff7812 */ /* 0x000fda000780c800 */
[----:B------:R-:W-:Y:S05]  /*1830*/  @!P0 BRA `(.L_x_42) ;  /* 0x00000004003c8947 */ /* 0x000fea0003800000 */
[C---:B------:R-:W-:Y:S02]  /*1840*/  FSETP.NEU.FTZ.AND P1, PT, |R0|.reuse, +INF , PT ;  /* 0x7f8000000000780b */ /* 0x040fe40003f3d200 */
[----:B------:R-:W-:Y:S02]  /*1850*/  FSETP.NEU.FTZ.AND P3, PT, |R3|, +INF , PT ;  /* 0x7f8000000300780b */ /* 0x000fe40003f7d200 */
[----:B------:R-:W-:-:S11]  /*1860*/  FSETP.NEU.FTZ.AND P0, PT, |R0|, +INF , PT ;  /* 0x7f8000000000780b */ /* 0x000fd60003f1d200 */
[----:B------:R-:W-:Y:S05]  /*1870*/  @!P3 BRA !P1, `(.L_x_42) ;  /* 0x00000004002cb947 */ /* 0x000fea0004800000 */
[----:B------:R-:W-:-:S04]  /*1880*/  LOP3.LUT P1, RZ, R0, 0x7fffffff, RZ, 0xc0, !PT ;  /* 0x7fffffff00ff7812 */ /* 0x000fc8000782c0ff */
[----:B------:R-:W-:-:S13]  /*1890*/  PLOP3.LUT P1, PT, P3, P1, PT, 0x2f, 0xf2 ;  /* 0x0000000000f2781c */ /* 0x000fda0001f22577 */
[----:B------:R-:W-:Y:S05]  /*18a0*/  @P1 BRA `(.L_x_43) ;  /* 0x0000000400181947 */ /* 0x000fea0003800000 */
[----:B------:R-:W-:-:S04]  /*18b0*/  LOP3.LUT P1, RZ, R23, 0x7fffffff, RZ, 0xc0, !PT ;  /* 0x7fffffff17ff7812 */ /* 0x000fc8000782c0ff */
[----:B------:R-:W-:-:S13]  /*18c0*/  PLOP3.LUT P0, PT, P0, P1, PT, 0x2f, 0xf2 ;  /* 0x0000000000f2781c */ /* 0x000fda0000702577 */
[----:B------:R-:W-:Y:S05]  /*18d0*/  @P0 BRA `(.L_x_44) ;  /* 0x0000000400000947 */ /* 0x000fea0003800000 */
[----:B------:R-:W-:Y:S02]  /*18e0*/  ISETP.GE.AND P0, PT, R21, RZ, PT ;  /* 0x000000ff1500720c */ /* 0x000fe40003f06270 */
[----:B------:R-:W-:-:S11]  /*18f0*/  ISETP.GE.AND P1, PT, R19, RZ, PT ;  /* 0x000000ff1300720c */ /* 0x000fd60003f26270 */
[----:B------:R-:W-:Y:S02]  /*1900*/  @P0 IMAD.MOV.U32 R22, RZ, RZ, RZ ;  /* 0x000000ffff160224 */ /* 0x000fe400078e00ff */
[----:B------:R-:W-:Y:S01]  /*1910*/  @!P0 FFMA R0, R0, 1.84467440737095516160e+19, RZ ;  /* 0x5f80000000008823 */ /* 0x000fe200000000ff */
[----:B------:R-:W-:Y:S02]  /*1920*/  @!P0 IMAD.MOV.U32 R22, RZ, RZ, -0x40 ;  /* 0xffffffc0ff168424 */ /* 0x000fe400078e00ff */
[----:B------:R-:W-:-:S03]  /*1930*/  @!P1 FFMA R23, R3, 1.84467440737095516160e+19, RZ ;  /* 0x5f80000003179823 */ /* 0x000fc600000000ff */
[----:B------:R-:W-:-:S07]  /*1940*/  @!P1 IADD3 R22, PT, PT, R22, 0x40, RZ ;  /* 0x0000004016169810 */ /* 0x000fce0007ffe0ff */
.L_x_40:
[----:B------:R-:W-:Y:S01]  /*1950*/  LEA R26, R17, 0xc0800000, 0x17 ;  /* 0xc0800000111a7811 */ /* 0x000fe200078eb8ff */
[----:B------:R-:W-:Y:S01]  /*1960*/  VIADD R20, R20, 0xffffff81 ;  /* 0xffffff8114147836 */ /* 0x000fe20000000000 */
[----:B------:R-:W-:Y:S03]  /*1970*/  BSSY.RECONVERGENT B3, `(.L_x_45) ;  /* 0x0000035000037945 */ /* 0x000fe60003800200 */
[----:B------:R-:W-:Y:S01]  /*1980*/  IMAD.IADD R23, R23, 0x1, -R26 ;  /* 0x0000000117177824 */ /* 0x000fe200078e0a1a */
[C---:B------:R-:W-:Y:S01]  /*1990*/  IADD3 R21, PT, PT, R20.reuse, 0x7f, -R17 ;  /* 0x0000007f14157810 */ /* 0x040fe20007ffe811 */
[----:B------:R-:W-:Y:S02]  /*19a0*/  IMAD R0, R20, -0x800000, R0 ;  /* 0xff80000014007824 */ /* 0x000fe400078e0200 */
[----:B------:R-:W0:Y:S01]  /*19b0*/  MUFU.RCP R19, R23 ;  /* 0x0000001700137308 */ /* 0x000e220000001000 */
[----:B------:R-:W-:Y:S01]  /*19c0*/  FADD.FTZ R26, -R23, -RZ ;  /* 0x800000ff171a7221 */ /* 0x000fe20000010100 */
[----:B------:R-:W-:-:S03]  /*19d0*/  IADD3 R21, PT, PT, R21, R22, RZ ;  /* 0x0000001615157210 */ /* 0x000fc60007ffe0ff */
[----:B0-----:R-:W-:-:S04]  /*19e0*/  FFMA R28, R19, R26, 1 ;  /* 0x3f800000131c7423 */ /* 0x001fc8000000001a */
[----:B------:R-:W-:-:S04]  /*19f0*/  FFMA R19, R19, R28, R19 ;  /* 0x0000001c13137223 */ /* 0x000fc80000000013 */
[----:B------:R-:W-:-:S04]  /*1a00*/  FFMA R17, R0, R19, RZ ;  /* 0x0000001300117223 */ /* 0x000fc800000000ff */
[----:B------:R-:W-:-:S04]  /*1a10*/  FFMA R20, R26, R17, R0 ;  /* 0x000000111a147223 */ /* 0x000fc80000000000 */
[----:B------:R-:W-:-:S04]  /*1a20*/  FFMA R17, R19, R20, R17 ;  /* 0x0000001413117223 */ /* 0x000fc80000000011 */
[----:B------:R-:W-:-:S04]  /*1a30*/  FFMA R20, R26, R17, R0 ;  /* 0x000000111a147223 */ /* 0x000fc80000000000 */
[----:B------:R-:W-:-:S05]  /*1a40*/  FFMA R0, R19, R20, R17 ;  /* 0x0000001413007223 */ /* 0x000fca0000000011 */
[----:B------:R-:W-:-:S04]  /*1a50*/  SHF.R.U32.HI R22, RZ, 0x17, R0 ;  /* 0x00000017ff167819 */ /* 0x000fc80000011600 */
[----:B------:R-:W-:-:S05]  /*1a60*/  LOP3.LUT R22, R22, 0xff, RZ, 0xc0, !PT ;  /* 0x000000ff16167812 */ /* 0x000fca00078ec0ff */
[----:B------:R-:W-:-:S04]  /*1a70*/  IMAD.IADD R22, R22, 0x1, R21 ;  /* 0x0000000116167824 */ /* 0x000fc800078e0215 */
[----:B------:R-:W-:-:S05]  /*1a80*/  VIADD R23, R22, 0xffffffff ;  /* 0xffffffff16177836 */ /* 0x000fca0000000000 */
[----:B------:R-:W-:-:S13]  /*1a90*/  ISETP.GE.U32.AND P0, PT, R23, 0xfe, PT ;  /* 0x000000fe1700780c */ /* 0x000fda0003f06070 */
[----:B------:R-:W-:Y:S05]  /*1aa0*/  @!P0 BRA `(.L_x_46) ;  /* 0x0000000000808947 */ /* 0x000fea0003800000 */
[----:B------:R-:W-:-:S13]  /*1ab0*/  ISETP.GT.AND P0, PT, R22, 0xfe, PT ;  /* 0x000000fe1600780c */ /* 0x000fda0003f04270 */
[----:B------:R-:W-:Y:S05]  /*1ac0*/  @P0 BRA `(.L_x_47) ;  /* 0x00000000006c0947 */ /* 0x000fea0003800000 */
[----:B------:R-:W-:-:S13]  /*1ad0*/  ISETP.GE.AND P0, PT, R22, 0x1, PT ;  /* 0x000000011600780c */ /* 0x000fda0003f06270 */
[----:B------:R-:W-:Y:S05]  /*1ae0*/  @P0 BRA `(.L_x_48) ;  /* 0x0000000000740947 */ /* 0x000fea0003800000 */
[----:B------:R-:W-:Y:S02]  /*1af0*/  ISETP.GE.AND P0, PT, R22, -0x18, PT ;  /* 0xffffffe81600780c */ /* 0x000fe40003f06270 */
[----:B------:R-:W-:-:S11]  /*1b00*/  LOP3.LUT R0, R0, 0x80000000, RZ, 0xc0, !PT ;  /* 0x8000000000007812 */ /* 0x000fd600078ec0ff */
[----:B------:R-:W-:Y:S05]  /*1b10*/  @!P0 BRA `(.L_x_48) ;  /* 0x0000000000688947 */ /* 0x000fea0003800000 */
[CCC-:B------:R-:W-:Y:S01]  /*1b20*/  FFMA.RZ R21, R19.reuse, R20.reuse, R17.reuse ;  /* 0x0000001413157223 */ /* 0x1c0fe2000000c011 */
[CCC-:B------:R-:W-:Y:S01]  /*1b30*/  FFMA.RP R23, R19.reuse, R20.reuse, R17.reuse ;  /* 0x0000001413177223 */ /* 0x1c0fe20000008011 */
[----:B------:R-:W-:Y:S01]  /*1b40*/  FFMA.RM R20, R19, R20, R17 ;  /* 0x0000001413147223 */ /* 0x000fe20000004011 */
[C---:B------:R-:W-:Y:S02]  /*1b50*/  IADD3 R26, PT, PT, R22.reuse, 0x20, RZ ;  /* 0x00000020161a7810 */ /* 0x040fe40007ffe0ff */
[----:B------:R-:W-:Y:S02]  /*1b60*/  LOP3.LUT R17, R21, 0x7fffff, RZ, 0xc0, !PT ;  /* 0x007fffff15117812 */ /* 0x000fe400078ec0ff */
[C---:B------:R-:W-:Y:S02]  /*1b70*/  ISETP.NE.AND P3, PT, R22.reuse, RZ, PT ;  /* 0x000000ff1600720c */ /* 0x040fe40003f65270 */
[----:B------:R-:W-:Y:S02]  /*1b80*/  LOP3.LUT R17, R17, 0x800000, RZ, 0xfc, !PT ;  /* 0x0080000011117812 */ /* 0x000fe400078efcff */
[----:B------:R-:W-:Y:S01]  /*1b90*/  ISETP.NE.AND P1, PT, R22, RZ, PT ;  /* 0x000000ff1600720c */ /* 0x000fe20003f25270 */
[----:B------:R-:W-:Y:S01]  /*1ba0*/  IMAD.MOV R22, RZ, RZ, -R22 ;  /* 0x000000ffff167224 */ /* 0x000fe200078e0a16 */
[----:B------:R-:W-:-:S02]  /*1bb0*/  SHF.L.U32 R26, R17, R26, RZ ;  /* 0x0000001a111a7219 */ /* 0x000fc400000006ff */
[----:B------:R-:W-:Y:S02]  /*1bc0*/  FSETP.NEU.FTZ.AND P0, PT, R23, R20, PT ;  /* 0x000000141700720b */ /* 0x000fe40003f1d000 */
[----:B------:R-:W-:Y:S02]  /*1bd0*/  SEL R22, R22, RZ, P3 ;  /* 0x000000ff16167207 */ /* 0x000fe40001800000 */
[----:B------:R-:W-:Y:S02]  /*1be0*/  ISETP.NE.AND P1, PT, R26, RZ, P1 ;  /* 0x000000ff1a00720c */ /* 0x000fe40000f25270 */
[----:B------:R-:W-:Y:S02]  /*1bf0*/  SHF.R.U32.HI R22, RZ, R22, R17 ;  /* 0x00000016ff167219 */ /* 0x000fe40000011611 */
[----:B------:R-:W-:Y:S02]  /*1c00*/  PLOP3.LUT P0, PT, P0, P1, PT, 0xf8, 0x8f ;  /* 0x00000000008f781c */ /* 0x000fe40000703f70 */
[----:B------:R-:W-:-:S02]  /*1c10*/  SHF.R.U32.HI R20, RZ, 0x1, R22 ;  /* 0x00000001ff147819 */ /* 0x000fc40000011616 */
[----:B------:R-:W-:-:S04]  /*1c20*/  SEL R17, RZ, 0x1, !P0 ;  /* 0x00000001ff117807 */ /* 0x000fc80004000000 */
[----:B------:R-:W-:-:S04]  /*1c30*/  LOP3.LUT R17, R17, 0x1, R20, 0xf8, !PT ;  /* 0x0000000111117812 */ /* 0x000fc800078ef814 */
[----:B------:R-:W-:-:S05]  /*1c40*/  LOP3.LUT R17, R17, R22, RZ, 0xc0, !PT ;  /* 0x0000001611117212 */ /* 0x000fca00078ec0ff */
[----:B------:R-:W-:-:S05]  /*1c50*/  IMAD.IADD R17, R20, 0x1, R17 ;  /* 0x0000000114117824 */ /* 0x000fca00078e0211 */
[----:B------:R-:W-:Y:S01]  /*1c60*/  LOP3.LUT R0, R17, R0, RZ, 0xfc, !PT ;  /* 0x0000000011007212 */ /* 0x000fe200078efcff */
[----:B------:R-:W-:Y:S06]  /*1c70*/  BRA `(.L_x_48) ;  /* 0x0000000000107947 */ /* 0x000fec0003800000 */
.L_x_47:
[----:B------:R-:W-:-:S04]  /*1c80*/  LOP3.LUT R0, R0, 0x80000000, RZ, 0xc0, !PT ;  /* 0x8000000000007812 */ /* 0x000fc800078ec0ff */
[----:B------:R-:W-:Y:S01]  /*1c90*/  LOP3.LUT R0, R0, 0x7f800000, RZ, 0xfc, !PT ;  /* 0x7f80000000007812 */ /* 0x000fe200078efcff */
[----:B------:R-:W-:Y:S06]  /*1ca0*/  BRA `(.L_x_48) ;  /* 0x0000000000047947 */ /* 0x000fec0003800000 */
.L_x_46:
[----:B------:R-:W-:-:S07]  /*1cb0*/  LEA R0, R21, R0, 0x17 ;  /* 0x0000000015007211 */ /* 0x000fce00078eb8ff */
.L_x_48:
[----:B------:R-:W-:Y:S05]  /*1cc0*/  BSYNC.RECONVERGENT B3 ;  /* 0x0000000000037941 */ /* 0x000fea0003800200 */
.L_x_45:
[----:B------:R-:W-:Y:S05]  /*1cd0*/  BRA `(.L_x_49) ;  /* 0x0000000000207947 */ /* 0x000fea0003800000 */
.L_x_44:
[----:B------:R-:W-:-:S04]  /*1ce0*/  LOP3.LUT R0, R23, 0x80000000, R0, 0x48, !PT ;  /* 0x8000000017007812 */ /* 0x000fc800078e4800 */
[----:B------:R-:W-:Y:S01]  /*1cf0*/  LOP3.LUT R0, R0, 0x7f800000, RZ, 0xfc, !PT ;  /* 0x7f80000000007812 */ /* 0x000fe200078efcff */
[----:B------:R-:W-:Y:S06]  /*1d00*/  BRA `(.L_x_49) ;  /* 0x0000000000147947 */ /* 0x000fec0003800000 */
.L_x_43:
[----:B------:R-:W-:Y:S01]  /*1d10*/  LOP3.LUT R0, R23, 0x80000000, R0, 0x48, !PT ;  /* 0x8000000017007812 */ /* 0x000fe200078e4800 */
[----:B------:R-:W-:Y:S06]  /*1d20*/  BRA `(.L_x_49) ;  /* 0x00000000000c7947 */ /* 0x000fec0003800000 */
.L_x_42:
[----:B------:R-:W0:Y:S01]  /*1d30*/  MUFU.RSQ R0, -QNAN ;  /* 0xffc0000000007908 */ /* 0x000e220000001400 */
[----:B------:R-:W-:Y:S05]  /*1d40*/  BRA `(.L_x_49) ;  /* 0x0000000000047947 */ /* 0x000fea0003800000 */
.L_x_41:
[----:B------:R-:W-:-:S07]  /*1d50*/  FADD.FTZ R0, R0, R3 ;  /* 0x0000000300007221 */ /* 0x000fce0000010000 */
.L_x_49:
[----:B------:R-:W-:Y:S05]  /*1d60*/  BSYNC.RECONVERGENT B2 ;  /* 0x0000000000027941 */ /* 0x000fea0003800200 */
.L_x_39:
[----:B------:R-:W-:Y:S02]  /*1d70*/  HFMA2 R19, -RZ, RZ, 0, 0 ;  /* 0x00000000ff137431 */ /* 0x000fe400000001ff */
[----:B0-----:R-:W-:Y:S02]  /*1d80*/  IMAD.MOV.U32 R17, RZ, RZ, R0 ;  /* 0x000000ffff117224 */ /* 0x001fe400078e0000 */
[----:B------:R-:W-:Y:S05]  /*1d90*/  RET.REL.NODEC R18 `(_Z9nn_searchP6float2P6float3S2_) ;  /* 0xffffffe012987950 */ /* 0x000fea0003c3ffff */
.L_x_50:
[----:B------:R-:W-:-:S00]  /*1da0*/  BRA `(.L_x_50) ;  /* 0xfffffffc00fc7947 */ /* 0x000fc0000383ffff */
[----:B------:R-:W-:-:S00]  /*1db0*/  NOP ;  /* 0x0000000000007918 */ /* 0x000fc00000000000 */
        /* <DEDUP_REMOVED lines=12> */
.L_x_52:


//--------------------- .nv.shared._Z9nn_searchP6float2P6float3S2_ --------------------------
	.section	.nv.shared._Z9nn_searchP6float2P6float3S2_,"aw",@nobits
	.sectionflags	@""
	.align	4
.nv.shared._Z9nn_searchP6float2P6float3S2_:
	.zero		9216


//--------------------- .nv.shared.reserved.0     --------------------------
	.section	.nv.shared.reserved.0,"aw",@nobits
	.weak		__nv_reservedSMEM_offset_0_alias
	.size		__nv_reservedSMEM_offset_0_alias, 0, 64
	.other		__nv_reservedSMEM_offset_0_alias,@"STO_CUDA_RESERVED_SHARED STV_DEFAULT"
__nv_reservedSMEM_offset_0_alias:
	.zero		0
	.zero		64


//--------------------- .nv.constant0._Z9nn_searchP6float2P6float3S2_ --------------------------
	.section	.nv.constant0._Z9nn_searchP6float2P6float3S2_,"a",@progbits
	.sectionflags	@""
	.align	4
.nv.constant0._Z9nn_searchP6float2P6float3S2_:
	.zero		920


//--------------------- SYMBOLS --------------------------

	.type		.nv.reservedSmem.offset0,@object
	.size		.nv.reservedSmem.offset0,0x4
	.type		.nv.reservedSmem.cap,@object
	.size		.nv.reservedSmem.cap,0x4
